	.headerflags	@"EF_CUDA_TEXMODE_UNIFIED EF_CUDA_64BIT_ADDRESS EF_CUDA_ACCELERATORS EF_CUDA_SM90 EF_CUDA_VIRTUAL_SM(EF_CUDA_SM90)"
	.elftype	@"ET_EXEC"


//--------------------- .nv.info                  --------------------------
	.section	.nv.info,"",@"SHT_CUDA_INFO"
	.align	4


	//----- nvinfo : EIATTR_REGCOUNT
	.align		4
        /*0000*/ 	.byte	0x04, 0x2f
        /*0002*/ 	.short	(.L_1 - .L_0)
	.align		4
.L_0:
        /*0004*/ 	.word	index@(triton_poi_fused_8)
        /*0008*/ 	.word	0x0000001d


	//----- nvinfo : EIATTR_MIN_STACK_SIZE
	.align		4
.L_1:
        /*000c*/ 	.byte	0x04, 0x12
        /*000e*/ 	.short	(.L_3 - .L_2)
	.align		4
.L_2:
        /*0010*/ 	.word	index@(triton_poi_fused_8)
        /*0014*/ 	.word	0x00000000


	//----- nvinfo : EIATTR_FRAME_SIZE
	.align		4
.L_3:
        /*0018*/ 	.byte	0x04, 0x11
        /*001a*/ 	.short	(.L_5 - .L_4)
	.align		4
.L_4:
        /*001c*/ 	.word	index@(triton_poi_fused_8)
        /*0020*/ 	.word	0x00000000


	//----- nvinfo : EIATTR_MIN_STACK_SIZE
	.align		4
.L_5:
        /*0024*/ 	.byte	0x04, 0x12
        /*0026*/ 	.short	(.L_7 - .L_6)
	.align		4
.L_6:
        /*0028*/ 	.word	index@(triton_poi_fused_8)
        /*002c*/ 	.word	0x00000000
.L_7:


//--------------------- .nv.info.triton_poi_fused_8 --------------------------
	.section	.nv.info.triton_poi_fused_8,"",@"SHT_CUDA_INFO"
	.sectionflags	@""
	.align	4


	//----- nvinfo : EIATTR_CUDA_API_VERSION
	.align		4
        /*0000*/ 	.byte	0x04, 0x37
        /*0002*/ 	.short	(.L_9 - .L_8)
.L_8:
        /*0004*/ 	.word	0x0000007c


	//----- nvinfo : EIATTR_KPARAM_INFO
	.align		4
.L_9:
        /*0008*/ 	.byte	0x04, 0x17
        /*000a*/ 	.short	(.L_11 - .L_10)
.L_10:
        /*000c*/ 	.word	0x00000000
        /*0010*/ 	.short	0x0003
        /*0012*/ 	.short	0x0014
        /*0014*/ 	.byte	0x00, 0xf0, 0x11, 0x00


	//----- nvinfo : EIATTR_KPARAM_INFO
	.align		4
.L_11:
        /*0018*/ 	.byte	0x04, 0x17
        /*001a*/ 	.short	(.L_13 - .L_12)
.L_12:
        /*001c*/ 	.word	0x00000000
        /*0020*/ 	.short	0x0002
        /*0022*/ 	.short	0x0010
        /*0024*/ 	.byte	0x00, 0xf0, 0x11, 0x00


	//----- nvinfo : EIATTR_KPARAM_INFO
	.align		4
.L_13:
        /*0028*/ 	.byte	0x04, 0x17
        /*002a*/ 	.short	(.L_15 - .L_14)
.L_14:
        /*002c*/ 	.word	0x00000000
        /*0030*/ 	.short	0x0001
        /*0032*/ 	.short	0x0008
        /*0034*/ 	.byte	0x00, 0xf4, 0x21, 0x00


	//----- nvinfo : EIATTR_KPARAM_INFO
	.align		4
.L_15:
        /*0038*/ 	.byte	0x04, 0x17
        /*003a*/ 	.short	(.L_17 - .L_16)
.L_16:
        /*003c*/ 	.word	0x00000000
        /*0040*/ 	.short	0x0000
        /*0042*/ 	.short	0x0000
        /*0044*/ 	.byte	0x00, 0xf4, 0x21, 0x00


	//----- nvinfo : EIATTR_SPARSE_MMA_MASK
	.align		4
.L_17:
        /*0048*/ 	.byte	0x03, 0x50
        /*004a*/ 	.short	0x0000


	//----- nvinfo : EIATTR_MAXREG_COUNT
	.align		4
        /*004c*/ 	.byte	0x03, 0x1b
        /*004e*/ 	.short	0x00ff


	//----- nvinfo : EIATTR_EXIT_INSTR_OFFSETS
	.align		4
        /*0050*/ 	.byte	0x04, 0x1c
        /*0052*/ 	.short	(.L_19 - .L_18)


	//   ....[0]....
.L_18:
        /*0054*/ 	.word	0x000006c0


	//   ....[1]....
        /*0058*/ 	.word	0x00000710


	//----- nvinfo : EIATTR_REQNTID
	.align		4
.L_19:
        /*005c*/ 	.byte	0x04, 0x10
        /*005e*/ 	.short	(.L_21 - .L_20)
.L_20:
        /*0060*/ 	.word	0x00000080
        /*0064*/ 	.word	0x00000001
        /*0068*/ 	.word	0x00000001


	//----- nvinfo : EIATTR_CBANK_PARAM_SIZE
	.align		4
.L_21:
        /*006c*/ 	.byte	0x03, 0x19
        /*006e*/ 	.short	0x0018


	//----- nvinfo : EIATTR_PARAM_CBANK
	.align		4
        /*0070*/ 	.byte	0x04, 0x0a
        /*0072*/ 	.short	(.L_23 - .L_22)
	.align		4
.L_22:
        /*0074*/ 	.word	index@(.nv.constant0.triton_poi_fused_8)
        /*0078*/ 	.short	0x0210
        /*007a*/ 	.short	0x0018


	//----- nvinfo : EIATTR_SW_WAR
	.align		4
.L_23:
        /*007c*/ 	.byte	0x04, 0x36
        /*007e*/ 	.short	(.L_25 - .L_24)
.L_24:
        /*0080*/ 	.word	0x00000008
.L_25:


//--------------------- .nv.callgraph             --------------------------
	.section	.nv.callgraph,"",@"SHT_CUDA_CALLGRAPH"
	.align	4
	.sectionentsize	8
	.align		4
        /*0000*/ 	.word	0x00000000
	.align		4
        /*0004*/ 	.word	0xffffffff
	.align		4
        /*0008*/ 	.word	0x00000000
	.align		4
        /*000c*/ 	.word	0xfffffffe
	.align		4
        /*0010*/ 	.word	0x00000000
	.align		4
        /*0014*/ 	.word	0xfffffffd
	.align		4
        /*0018*/ 	.word	0x00000000
	.align		4
        /*001c*/ 	.word	0xfffffffc


//--------------------- .text.triton_poi_fused_8  --------------------------
	.section	.text.triton_poi_fused_8,"ax",@progbits
	.sectionflags	@"SHF_BARRIERS=1"
	.align	128
        .global         triton_poi_fused_8
        .type           triton_poi_fused_8,@function
        .size           triton_poi_fused_8,(.L_x_1 - triton_poi_fused_8)
        .other          triton_poi_fused_8,@"STO_CUDA_ENTRY STV_DEFAULT"
triton_poi_fused_8:
.text.triton_poi_fused_8:
[----:B------:R-:W0:Y:S01]  /*0000*/  LDC R1, c[0x0][0x28] ;  /* 0x00000a00ff017b82 */ /* 0x000e220000000800 */
[----:B------:R-:W1:Y:S07]  /*0010*/  S2R R15, SR_TID.X ;  /* 0x00000000000f7919 */ /* 0x000e6e0000002100 */
[----:B------:R-:W2:Y:S01]  /*0020*/  LDC.64 R16, c[0x0][0x210] ;  /* 0x00008400ff107b82 */ /* 0x000ea20000000a00 */
[----:B------:R-:W-:Y:S01]  /*0030*/  IMAD.MOV.U32 R18, RZ, RZ, RZ ;  /* 0x000000ffff127224 */ /* 0x000fe200078e00ff */
[----:B------:R-:W-:Y:S01]  /*0040*/  ULDC.64 UR6, c[0x0][0x208] ;  /* 0x0000820000067ab9 */ /* 0x000fe20000000a00 */
[----:B------:R-:W3:Y:S01]  /*0050*/  S2R R3, SR_CTAID.X ;  /* 0x0000000000037919 */ /* 0x000ee20000002500 */
[----:B------:R-:W4:Y:S01]  /*0060*/  S2R R14, SR_CTAID.Y ;  /* 0x00000000000e7919 */ /* 0x000f220000002600 */
[----:B-1----:R-:W-:-:S02]  /*0070*/  LOP3.LUT R0, R15, 0x40, RZ, 0xc0, !PT ;  /* 0x000000400f007812 */ /* 0x002fc400078ec0ff */
[----:B------:R-:W-:Y:S02]  /*0080*/  SHF.R.U32.HI R19, RZ, 0x2, R15 ;  /* 0x00000002ff137819 */ /* 0x000fe4000001160f */
[----:B------:R-:W-:Y:S01]  /*0090*/  SHF.R.U32.HI R2, RZ, 0x2, R0 ;  /* 0x00000002ff027819 */ /* 0x000fe20000011600 */
[----:B---3--:R-:W-:Y:S01]  /*00a0*/  IMAD.SHL.U32 R0, R3, 0x4, RZ ;  /* 0x0000000403007824 */ /* 0x008fe200078e00ff */
[----:B------:R-:W-:Y:S01]  /*00b0*/  SGXT.U32 R19, R19, 0x4 ;  /* 0x000000041313781a */ /* 0x000fe20000000000 */
[----:B----4-:R-:W-:-:S03]  /*00c0*/  IMAD.SHL.U32 R4, R14, 0x100, RZ ;  /* 0x000001000e047824 */ /* 0x010fc600078e00ff */
[----:B------:R-:W-:Y:S02]  /*00d0*/  LOP3.LUT R19, R19, R2, RZ, 0xfc, !PT ;  /* 0x0000000213137212 */ /* 0x000fe400078efcff */
[----:B------:R-:W-:Y:S02]  /*00e0*/  LOP3.LUT R3, R0, 0x3, R15, 0xf8, !PT ;  /* 0x0000000300037812 */ /* 0x000fe400078ef80f */
[----:B------:R-:W-:Y:S02]  /*00f0*/  LOP3.LUT R2, R4, R19, RZ, 0xfc, !PT ;  /* 0x0000001304027212 */ /* 0x000fe400078efcff */
[----:B------:R-:W-:Y:S02]  /*0100*/  ISETP.GE.AND P0, PT, R3, 0x3, PT ;  /* 0x000000030300780c */ /* 0x000fe40003f06270 */
[----:B------:R-:W-:Y:S01]  /*0110*/  LOP3.LUT R6, R4, 0x20, R19, 0xfe, !PT ;  /* 0x0000002004067812 */ /* 0x000fe200078efe13 */
[C---:B------:R-:W-:Y:S01]  /*0120*/  IMAD R5, R2.reuse, 0x3, R3 ;  /* 0x0000000302057824 */ /* 0x040fe200078e0203 */
[----:B------:R-:W-:-:S02]  /*0130*/  ISETP.LT.AND P1, PT, R2, 0x240, !P0 ;  /* 0x000002400200780c */ /* 0x000fc40004721270 */
[----:B------:R-:W-:Y:S01]  /*0140*/  ISETP.LT.AND P2, PT, R6, 0x240, !P0 ;  /* 0x000002400600780c */ /* 0x000fe20004741270 */
[----:B------:R-:W-:Y:S01]  /*0150*/  VIADD R3, R5, 0x60 ;  /* 0x0000006005037836 */ /* 0x000fe20000000000 */
[----:B------:R-:W-:Y:S02]  /*0160*/  LOP3.LUT R2, R4, 0x40, R19, 0xfe, !PT ;  /* 0x0000004004027812 */ /* 0x000fe400078efe13 */
[----:B------:R-:W-:Y:S02]  /*0170*/  LOP3.LUT R7, R4, 0x80, R19, 0xfe, !PT ;  /* 0x0000008004077812 */ /* 0x000fe400078efe13 */
[----:B------:R-:W-:Y:S01]  /*0180*/  ISETP.LT.AND P6, PT, R2, 0x240, !P0 ;  /* 0x000002400200780c */ /* 0x000fe200047c1270 */
[----:B--2---:R-:W-:Y:S01]  /*0190*/  IMAD.WIDE R2, R3, 0x4, R16 ;  /* 0x0000000403027825 */ /* 0x004fe200078e0210 */
[----:B------:R-:W-:Y:S02]  /*01a0*/  LOP3.LUT R6, R4, 0x60, R19, 0xfe, !PT ;  /* 0x0000006004067812 */ /* 0x000fe400078efe13 */
[----:B------:R-:W-:-:S02]  /*01b0*/  ISETP.LT.AND P4, PT, R7, 0x240, !P0 ;  /* 0x000002400700780c */ /* 0x000fc40004781270 */
[----:B------:R-:W-:Y:S01]  /*01c0*/  LOP3.LUT R7, R4, 0xc0, R19, 0xfe, !PT ;  /* 0x000000c004077812 */ /* 0x000fe200078efe13 */
[----:B------:R1:W2:Y:S01]  /*01d0*/  @P2 LDG.E.EL R18, desc[UR6][R2.64] ;  /* 0x0000000602122981 */ /* 0x0002a2000c2e1900 */
[----:B------:R-:W-:Y:S02]  /*01e0*/  ISETP.LT.AND P5, PT, R6, 0x240, !P0 ;  /* 0x000002400600780c */ /* 0x000fe400047a1270 */
[----:B------:R-:W-:Y:S02]  /*01f0*/  LOP3.LUT R6, R4, 0xa0, R19, 0xfe, !PT ;  /* 0x000000a004067812 */ /* 0x000fe400078efe13 */
[----:B------:R-:W-:Y:S02]  /*0200*/  LOP3.LUT R4, R4, 0xe0, R19, 0xfe, !PT ;  /* 0x000000e004047812 */ /* 0x000fe400078efe13 */
[----:B------:R-:W-:Y:S01]  /*0210*/  ISETP.LT.AND P2, PT, R7, 0x240, !P0 ;  /* 0x000002400700780c */ /* 0x000fe20004741270 */
[C---:B------:R-:W-:Y:S01]  /*0220*/  VIADD R7, R5.reuse, 0xc0 ;  /* 0x000000c005077836 */ /* 0x040fe20000000000 */
[----:B------:R-:W-:Y:S01]  /*0230*/  ISETP.LT.AND P3, PT, R6, 0x240, !P0 ;  /* 0x000002400600780c */ /* 0x000fe20004761270 */
[C---:B------:R-:W-:Y:S01]  /*0240*/  VIADD R9, R5.reuse, 0x120 ;  /* 0x0000012005097836 */ /* 0x040fe20000000000 */
[----:B------:R-:W-:Y:S01]  /*0250*/  ISETP.LT.AND P0, PT, R4, 0x240, !P0 ;  /* 0x000002400400780c */ /* 0x000fe20004701270 */
[----:B------:R-:W-:-:S02]  /*0260*/  VIADD R11, R5, 0x180 ;  /* 0x00000180050b7836 */ /* 0x000fc40000000000 */
[C---:B------:R-:W-:Y:S02]  /*0270*/  VIADD R13, R5.reuse, 0x1e0 ;  /* 0x000001e0050d7836 */ /* 0x040fe40000000000 */
[C---:B------:R-:W-:Y:S02]  /*0280*/  VIADD R23, R5.reuse, 0x240 ;  /* 0x0000024005177836 */ /* 0x040fe40000000000 */
[C---:B------:R-:W-:Y:S02]  /*0290*/  VIADD R25, R5.reuse, 0x2a0 ;  /* 0x000002a005197836 */ /* 0x040fe40000000000 */
[----:B-1----:R-:W-:-:S04]  /*02a0*/  IMAD.WIDE R2, R5, 0x4, R16 ;  /* 0x0000000405027825 */ /* 0x002fc800078e0210 */
[----:B------:R-:W-:-:S04]  /*02b0*/  IMAD.WIDE R4, R7, 0x4, R16 ;  /* 0x0000000407047825 */ /* 0x000fc800078e0210 */
[----:B------:R-:W-:-:S04]  /*02c0*/  IMAD.WIDE R6, R9, 0x4, R16 ;  /* 0x0000000409067825 */ /* 0x000fc800078e0210 */
[----:B------:R-:W-:Y:S01]  /*02d0*/  IMAD.WIDE R8, R11, 0x4, R16 ;  /* 0x000000040b087825 */ /* 0x000fe200078e0210 */
[----:B------:R-:W-:-:S03]  /*02e0*/  CS2R R20, SRZ ;  /* 0x0000000000147805 */ /* 0x000fc6000001ff00 */
[----:B------:R-:W-:-:S03]  /*02f0*/  IMAD.WIDE R10, R13, 0x4, R16 ;  /* 0x000000040d0a7825 */ /* 0x000fc600078e0210 */
[----:B------:R1:W3:Y:S01]  /*0300*/  @P6 LDG.E.EL R20, desc[UR6][R4.64] ;  /* 0x0000000604146981 */ /* 0x0002e2000c2e1900 */
[--C-:B------:R-:W-:Y:S01]  /*0310*/  IMAD.WIDE R12, R23, 0x4, R16.reuse ;  /* 0x00000004170c7825 */ /* 0x100fe200078e0210 */
[----:B------:R-:W-:Y:S02]  /*0320*/  CS2R R22, SRZ ;  /* 0x0000000000167805 */ /* 0x000fe4000001ff00 */
[----:B------:R-:W4:Y:S01]  /*0330*/  @P5 LDG.E.EL R21, desc[UR6][R6.64] ;  /* 0x0000000606155981 */ /* 0x000f22000c2e1900 */
[----:B------:R-:W-:Y:S01]  /*0340*/  IMAD.WIDE R16, R25, 0x4, R16 ;  /* 0x0000000419107825 */ /* 0x000fe200078e0210 */
[----:B------:R-:W-:Y:S02]  /*0350*/  CS2R R24, SRZ ;  /* 0x0000000000187805 */ /* 0x000fe4000001ff00 */
[----:B------:R-:W5:Y:S01]  /*0360*/  @P4 LDG.E.EL R22, desc[UR6][R8.64] ;  /* 0x0000000608164981 */ /* 0x000f62000c2e1900 */
[----:B------:R-:W-:-:S03]  /*0370*/  IMAD.MOV.U32 R26, RZ, RZ, RZ ;  /* 0x000000ffff1a7224 */ /* 0x000fc600078e00ff */
[----:B------:R-:W5:Y:S04]  /*0380*/  @P3 LDG.E.EL R23, desc[UR6][R10.64] ;  /* 0x000000060a173981 */ /* 0x000f68000c2e1900 */
[----:B------:R-:W5:Y:S04]  /*0390*/  @P2 LDG.E.EL R24, desc[UR6][R12.64] ;  /* 0x000000060c182981 */ /* 0x000f68000c2e1900 */
[----:B------:R1:W5:Y:S04]  /*03a0*/  @P1 LDG.E.EL R25, desc[UR6][R2.64] ;  /* 0x0000000602191981 */ /* 0x000368000c2e1900 */
[----:B------:R-:W5:Y:S01]  /*03b0*/  @P0 LDG.E.EL R26, desc[UR6][R16.64] ;  /* 0x00000006101a0981 */ /* 0x000f62000c2e1900 */
[----:B-1----:R-:W1:Y:S01]  /*03c0*/  S2R R5, SR_TID.X ;  /* 0x0000000000057919 */ /* 0x002e620000002100 */
[----:B------:R-:W1:Y:S01]  /*03d0*/  S2UR UR5, SR_CgaCtaId ;  /* 0x00000000000579c3 */ /* 0x000e620000008800 */
[----:B------:R-:W-:-:S02]  /*03e0*/  UMOV UR4, 0x400 ;  /* 0x0000040000047882 */ /* 0x000fc40000000000 */
[----:B01----:R-:W-:Y:S01]  /*03f0*/  UPRMT UR4, UR5, 0x654, UR4 ;  /* 0x0000065405047896 */ /* 0x003fe20008000004 */
[----:B------:R-:W-:-:S05]  /*0400*/  IMAD.SHL.U32 R4, R5, 0x100, RZ ;  /* 0x0000010005047824 */ /* 0x000fca00078e00ff */
[----:B------:R-:W-:-:S04]  /*0410*/  LOP3.LUT R4, R4, 0x300, RZ, 0xc0, !PT ;  /* 0x0000030004047812 */ /* 0x000fc800078ec0ff */
[----:B------:R-:W-:Y:S02]  /*0420*/  LOP3.LUT R19, R19, R4, RZ, 0xfc, !PT ;  /* 0x0000000413137212 */ /* 0x000fe400078efcff */
[----:B------:R-:W-:-:S05]  /*0430*/  LEA.HI R4, R4, UR4, RZ, 0x1c ;  /* 0x0000000404047c11 */ /* 0x000fca000f8fe0ff */
[----:B------:R-:W-:Y:S01]  /*0440*/  IMAD R19, R19, 0x4, R4 ;  /* 0x0000000413137824 */ /* 0x000fe200078e0204 */
[----:B------:R-:W-:Y:S01]  /*0450*/  SHF.R.U32.HI R3, RZ, 0x2, R5 ;  /* 0x00000002ff037819 */ /* 0x000fe20000011605 */
[----:B------:R-:W-:-:S03]  /*0460*/  IMAD.SHL.U32 R2, R15, 0x4, RZ ;  /* 0x000000040f027824 */ /* 0x000fc600078e00ff */
[----:B------:R-:W-:Y:S02]  /*0470*/  LOP3.LUT R3, R3, 0x10, RZ, 0xc0, !PT ;  /* 0x0000001003037812 */ /* 0x000fe400078ec0ff */
[----:B------:R-:W-:-:S03]  /*0480*/  LOP3.LUT R8, R2, 0x1fc, RZ, 0xc0, !PT ;  /* 0x000001fc02087812 */ /* 0x000fc600078ec0ff */
[----:B------:R-:W-:-:S04]  /*0490*/  VIADD R3, R3, UR4 ;  /* 0x0000000403037c36 */ /* 0x000fc80008000000 */
[----:B------:R-:W-:Y:S01]  /*04a0*/  IMAD R4, R8, 0x4, R3 ;  /* 0x0000000408047824 */ /* 0x000fe200078e0203 */
[----:B------:R-:W-:-:S04]  /*04b0*/  LOP3.LUT R3, R2, 0xfc, RZ, 0xc0, !PT ;  /* 0x000000fc02037812 */ /* 0x000fc800078ec0ff */
[----:B------:R-:W-:Y:S02]  /*04c0*/  PRMT R14, R3, 0x6540, R14 ;  /* 0x00006540030e7816 */ /* 0x000fe4000000000e */
[----:B------:R-:W-:Y:S01]  /*04d0*/  SHF.R.U32.HI R15, RZ, 0x6, R15 ;  /* 0x00000006ff0f7819 */ /* 0x000fe2000001160f */
[----:B------:R-:W0:Y:S02]  /*04e0*/  LDC.64 R2, c[0x0][0x218] ;  /* 0x00008600ff027b82 */ /* 0x000e240000000a00 */
[----:B------:R-:W-:-:S05]  /*04f0*/  IMAD.HI R9, R14, 0x2aaaaaab, RZ ;  /* 0x2aaaaaab0e097827 */ /* 0x000fca00078e02ff */
[----:B------:R-:W-:-:S04]  /*0500*/  SHF.R.U32.HI R10, RZ, 0x1f, R9 ;  /* 0x0000001fff0a7819 */ /* 0x000fc80000011609 */
[----:B------:R-:W-:Y:S02]  /*0510*/  LEA.HI.SX32 R11, R9, R10, 0x1e ;  /* 0x0000000a090b7211 */ /* 0x000fe400078ff2ff */
[----:B------:R-:W-:-:S04]  /*0520*/  SGXT.U32 R9, R15, 0x1 ;  /* 0x000000010f09781a */ /* 0x000fc80000000000 */
[----:B------:R-:W-:Y:S01]  /*0530*/  LOP3.LUT R9, R0, R9, RZ, 0xfc, !PT ;  /* 0x0000000900097212 */ /* 0x000fe200078efcff */
[C---:B------:R-:W-:Y:S01]  /*0540*/  IMAD R0, R11.reuse, -0x18, R14 ;  /* 0xffffffe80b007824 */ /* 0x040fe200078e020e */
[----:B------:R-:W-:Y:S02]  /*0550*/  LOP3.LUT R10, R8, 0x200, RZ, 0xfc, !PT ;  /* 0x00000200080a7812 */ /* 0x000fe400078efcff */
[----:B------:R-:W-:Y:S01]  /*0560*/  ISETP.GE.AND P0, PT, R14, 0x240, PT ;  /* 0x000002400e00780c */ /* 0x000fe20003f06270 */
[----:B------:R-:W-:Y:S01]  /*0570*/  IMAD R0, R11, 0x48, R0 ;  /* 0x000000480b007824 */ /* 0x000fe200078e0200 */
[C---:B------:R-:W-:Y:S02]  /*0580*/  LOP3.LUT R11, R9.reuse, 0x2, RZ, 0xfc, !PT ;  /* 0x00000002090b7812 */ /* 0x040fe400078efcff */
[----:B------:R-:W-:Y:S02]  /*0590*/  SHF.R.U32.HI R10, RZ, 0x4, R10 ;  /* 0x00000004ff0a7819 */ /* 0x000fe4000001160a */
[----:B------:R-:W-:-:S02]  /*05a0*/  ISETP.LT.AND P1, PT, R9, 0x3, !P0 ;  /* 0x000000030900780c */ /* 0x000fc40004721270 */
[----:B------:R-:W-:Y:S02]  /*05b0*/  ISETP.LT.AND P0, PT, R11, 0x3, !P0 ;  /* 0x000000030b00780c */ /* 0x000fe40004701270 */
[----:B------:R-:W-:Y:S01]  /*05c0*/  LOP3.LUT R10, R10, 0x30, RZ, 0xc0, !PT ;  /* 0x000000300a0a7812 */ /* 0x000fe200078ec0ff */
[----:B------:R-:W-:-:S04]  /*05d0*/  IMAD R9, R9, 0x18, R0 ;  /* 0x0000001809097824 */ /* 0x000fc800078e0200 */
[----:B------:R-:W-:Y:S02]  /*05e0*/  VIADD R13, R10, UR4 ;  /* 0x000000040a0d7c36 */ /* 0x000fe40008000000 */
[----:B0-----:R-:W-:-:S04]  /*05f0*/  IMAD.WIDE R10, R9, 0x4, R2 ;  /* 0x00000004090a7825 */ /* 0x001fc800078e0202 */
[----:B------:R-:W-:Y:S01]  /*0600*/  IMAD R13, R8, 0x4, R13 ;  /* 0x00000004080d7824 */ /* 0x000fe200078e020d */
[----:B--2---:R-:W-:Y:S04]  /*0610*/  STS [R19+0x80], R18 ;  /* 0x0000801213007388 */ /* 0x004fe80000000800 */
[----:B---3--:R-:W-:Y:S04]  /*0620*/  STS [R19+0x100], R20 ;  /* 0x0001001413007388 */ /* 0x008fe80000000800 */
[----:B----4-:R-:W-:Y:S04]  /*0630*/  STS [R19+0x180], R21 ;  /* 0x0001801513007388 */ /* 0x010fe80000000800 */
[----:B-----5:R-:W-:Y:S04]  /*0640*/  STS [R19+0x200], R22 ;  /* 0x0002001613007388 */ /* 0x020fe80000000800 */
[----:B------:R-:W-:Y:S04]  /*0650*/  STS [R19+0x280], R23 ;  /* 0x0002801713007388 */ /* 0x000fe80000000800 */
[----:B------:R-:W-:Y:S04]  /*0660*/  STS [R19+0x300], R24 ;  /* 0x0003001813007388 */ /* 0x000fe80000000800 */
[----:B------:R-:W-:Y:S04]  /*0670*/  STS [R19], R25 ;  /* 0x0000001913007388 */ /* 0x000fe80000000800 */
[----:B------:R-:W-:Y:S01]  /*0680*/  STS [R19+0x380], R26 ;  /* 0x0003801a13007388 */ /* 0x000fe20000000800 */
[----:B------:R-:W-:Y:S06]  /*0690*/  BAR.SYNC.DEFER_BLOCKING 0x0 ;  /* 0x0000000000007b1d */ /* 0x000fec0000010000 */
[----:B------:R-:W0:Y:S04]  /*06a0*/  LDS.128 R4, [R4] ;  /* 0x0000000004047984 */ /* 0x000e280000000c00 */
[----:B0-----:R0:W-:Y:S02]  /*06b0*/  @P1 STG.E.128 desc[UR6][R10.64], R4 ;  /* 0x000000040a001986 */ /* 0x0011e4000c101d06 */
[----:B0-----:R-:W-:Y:S05]  /*06c0*/  @!P0 EXIT ;  /* 0x000000000000894d */ /* 0x001fea0003800000 */
[----:B------:R-:W0:Y:S01]  /*06d0*/  LDS.128 R12, [R13+0x800] ;  /* 0x000800000d0c7984 */ /* 0x000e220000000c00 */
[----:B------:R-:W-:-:S04]  /*06e0*/  VIADD R9, R9, 0x30 ;  /* 0x0000003009097836 */ /* 0x000fc80000000000 */
[----:B------:R-:W-:-:S05]  /*06f0*/  IMAD.WIDE R2, R9, 0x4, R2 ;  /* 0x0000000409027825 */ /* 0x000fca00078e0202 */
[----:B0-----:R-:W-:Y:S01]  /*0700*/  STG.E.128 desc[UR6][R2.64], R12 ;  /* 0x0000000c02007986 */ /* 0x001fe2000c101d06 */
[----:B------:R-:W-:Y:S05]  /*0710*/  EXIT ;  /* 0x000000000000794d */ /* 0x000fea0003800000 */
.L_x_0:
[----:B------:R-:W-:-:S00]  /*0720*/  BRA `(.L_x_0) ;  /* 0xfffffffc00fc7947 */ /* 0x000fc0000383ffff */
[----:B------:R-:W-:-:S00]  /*0730*/  NOP ;  /* 0x0000000000007918 */ /* 0x000fc00000000000 */
        /* <DEDUP_REMOVED lines=12> */
.L_x_1:


//--------------------- .nv.shared.triton_poi_fused_8 --------------------------
	.section	.nv.shared.triton_poi_fused_8,"aw",@nobits
	.sectionflags	@""
	.align	16
	.zero		1024


//--------------------- .nv.constant0.triton_poi_fused_8 --------------------------
	.section	.nv.constant0.triton_poi_fused_8,"a",@progbits
	.sectionflags	@""
	.align	4
.nv.constant0.triton_poi_fused_8:
	.zero		552
